//
// Generated by NVIDIA NVVM Compiler
//
// Compiler Build ID: CL-36424714
// Cuda compilation tools, release 13.0, V13.0.88
// Based on NVVM 20.0.0
//

.version 9.0
.target sm_100
.address_size 64

	// .globl	_Z5stfftPfS_S_S_i
.global .align 4 .b8 __cudart_i2opi_f[24] = {65, 144, 67, 60, 153, 149, 98, 219, 192, 221, 52, 245, 209, 87, 39, 252, 41, 21, 68, 78, 110, 131, 249, 162};

.visible .entry _Z5stfftPfS_S_S_i(
	.param .u64 .ptr .align 1 _Z5stfftPfS_S_S_i_param_0,
	.param .u64 .ptr .align 1 _Z5stfftPfS_S_S_i_param_1,
	.param .u64 .ptr .align 1 _Z5stfftPfS_S_S_i_param_2,
	.param .u64 .ptr .align 1 _Z5stfftPfS_S_S_i_param_3,
	.param .u32 _Z5stfftPfS_S_S_i_param_4
)
{
	.local .align 4 .b8 	__local_depot0[28];
	.reg .b64 	%SP;
	.reg .b64 	%SPL;
	.reg .pred 	%p<10>;
	.reg .b32 	%r<61>;
	.reg .b32 	%f<43>;
	.reg .b64 	%rd<43>;
	.reg .b64 	%fd<8>;

	mov.u64 	%SPL, __local_depot0;
	ld.param.u64 	%rd12, [_Z5stfftPfS_S_S_i_param_0];
	ld.param.u64 	%rd9, [_Z5stfftPfS_S_S_i_param_1];
	ld.param.u64 	%rd10, [_Z5stfftPfS_S_S_i_param_2];
	ld.param.u64 	%rd11, [_Z5stfftPfS_S_S_i_param_3];
	ld.param.u32 	%r19, [_Z5stfftPfS_S_S_i_param_4];
	cvta.to.global.u64 	%rd13, %rd12;
	add.u64 	%rd1, %SPL, 0;
	mov.u32 	%r20, %tid.x;
	mov.u32 	%r21, %ctaid.x;
	mov.u32 	%r22, %ntid.x;
	mad.lo.s32 	%r23, %r21, %r22, %r20;
	mov.b32 	%r24, 1;
	shl.b32 	%r1, %r24, %r19;
	shr.s32 	%r25, %r23, %r19;
	add.s32 	%r26, %r19, 1;
	mov.b32 	%r27, 1048576;
	shr.u32 	%r28, %r27, %r26;
	add.s32 	%r29, %r28, %r25;
	add.s32 	%r30, %r1, -1;
	and.b32  	%r31, %r30, %r23;
	shl.b32 	%r2, %r25, %r19;
	shl.b32 	%r32, %r29, %r19;
	add.s32 	%r3, %r31, %r2;
	add.s32 	%r4, %r32, %r31;
	mul.wide.s32 	%rd15, %r3, 4;
	add.s64 	%rd16, %rd13, %rd15;
	ld.global.f32 	%f1, [%rd16];
	mul.wide.s32 	%rd17, %r4, 4;
	add.s64 	%rd18, %rd13, %rd17;
	ld.global.f32 	%f2, [%rd18];
	cvt.rn.f64.s32 	%fd1, %r25;
	mul.f64 	%fd2, %fd1, 0d401921FB54442D18;
	cvt.rn.f64.s32 	%fd3, %r1;
	mul.f64 	%fd4, %fd2, %fd3;
	mul.f64 	%fd5, %fd4, 0d3EB0000000000000;
	cvt.rn.f32.f64 	%f3, %fd5;
	mul.f32 	%f9, %f3, 0f3F22F983;
	cvt.rni.s32.f32 	%r60, %f9;
	cvt.rn.f32.s32 	%f10, %r60;
	fma.rn.f32 	%f11, %f10, 0fBFC90FDA, %f3;
	fma.rn.f32 	%f12, %f10, 0fB3A22168, %f11;
	fma.rn.f32 	%f42, %f10, 0fA7C234C5, %f12;
	abs.f32 	%f5, %f3;
	setp.ltu.f32 	%p1, %f5, 0f47CE4780;
	@%p1 bra 	$L__BB0_8;
	setp.neu.f32 	%p2, %f5, 0f7F800000;
	@%p2 bra 	$L__BB0_3;
	mov.f32 	%f15, 0f00000000;
	mul.rn.f32 	%f42, %f3, %f15;
	mov.b32 	%r60, 0;
	bra.uni 	$L__BB0_8;
$L__BB0_3:
	mov.b32 	%r6, %f3;
	shl.b32 	%r34, %r6, 8;
	or.b32  	%r7, %r34, -2147483648;
	mov.b64 	%rd42, 0;
	mov.b32 	%r57, 0;
	mov.u64 	%rd40, __cudart_i2opi_f;
	mov.u64 	%rd41, %rd1;
$L__BB0_4:
	.pragma "nounroll";
	ld.global.nc.u32 	%r35, [%rd40];
	mad.wide.u32 	%rd21, %r35, %r7, %rd42;
	shr.u64 	%rd42, %rd21, 32;
	st.local.u32 	[%rd41], %rd21;
	add.s32 	%r57, %r57, 1;
	add.s64 	%rd41, %rd41, 4;
	add.s64 	%rd40, %rd40, 4;
	setp.ne.s32 	%p3, %r57, 6;
	@%p3 bra 	$L__BB0_4;
	shr.u32 	%r36, %r6, 23;
	st.local.u32 	[%rd1+24], %rd42;
	and.b32  	%r10, %r36, 31;
	and.b32  	%r37, %r36, 224;
	add.s32 	%r38, %r37, -128;
	shr.u32 	%r39, %r38, 5;
	mul.wide.u32 	%rd22, %r39, 4;
	sub.s64 	%rd8, %rd1, %rd22;
	ld.local.u32 	%r58, [%rd8+24];
	ld.local.u32 	%r59, [%rd8+20];
	setp.eq.s32 	%p4, %r10, 0;
	@%p4 bra 	$L__BB0_7;
	shf.l.wrap.b32 	%r58, %r59, %r58, %r10;
	ld.local.u32 	%r40, [%rd8+16];
	shf.l.wrap.b32 	%r59, %r40, %r59, %r10;
$L__BB0_7:
	shr.u32 	%r41, %r58, 30;
	shf.l.wrap.b32 	%r42, %r59, %r58, 2;
	shl.b32 	%r43, %r59, 2;
	shr.u32 	%r44, %r42, 31;
	add.s32 	%r45, %r44, %r41;
	neg.s32 	%r46, %r45;
	setp.lt.s32 	%p5, %r6, 0;
	selp.b32 	%r60, %r46, %r45, %p5;
	xor.b32  	%r47, %r42, %r6;
	shr.s32 	%r48, %r42, 31;
	xor.b32  	%r49, %r48, %r42;
	xor.b32  	%r50, %r48, %r43;
	cvt.u64.u32 	%rd23, %r49;
	shl.b64 	%rd24, %rd23, 32;
	cvt.u64.u32 	%rd25, %r50;
	or.b64  	%rd26, %rd24, %rd25;
	cvt.rn.f64.s64 	%fd6, %rd26;
	mul.f64 	%fd7, %fd6, 0d3BF921FB54442D19;
	cvt.rn.f32.f64 	%f13, %fd7;
	neg.f32 	%f14, %f13;
	setp.lt.s32 	%p6, %r47, 0;
	selp.f32 	%f42, %f14, %f13, %p6;
$L__BB0_8:
	cvta.to.global.u64 	%rd27, %rd9;
	cvta.to.global.u64 	%rd28, %rd10;
	cvta.to.global.u64 	%rd29, %rd11;
	mul.f32 	%f16, %f42, %f42;
	fma.rn.f32 	%f17, %f16, 0f37CBAC00, 0fBAB607ED;
	fma.rn.f32 	%f18, %f17, %f16, 0f3D2AAABB;
	fma.rn.f32 	%f19, %f18, %f16, 0fBEFFFFFF;
	fma.rn.f32 	%f20, %f19, %f16, 0f3F800000;
	fma.rn.f32 	%f21, %f16, %f42, 0f00000000;
	fma.rn.f32 	%f22, %f16, 0fB94D4153, 0f3C0885E4;
	fma.rn.f32 	%f23, %f22, %f16, 0fBE2AAAA8;
	fma.rn.f32 	%f24, %f23, %f21, %f42;
	and.b32  	%r52, %r60, 1;
	setp.eq.b32 	%p7, %r52, 1;
	selp.f32 	%f25, %f20, %f24, %p7;
	selp.f32 	%f26, %f24, %f20, %p7;
	and.b32  	%r53, %r60, 2;
	setp.eq.s32 	%p8, %r53, 0;
	add.s32 	%r54, %r60, 1;
	and.b32  	%r55, %r54, 2;
	setp.eq.s32 	%p9, %r55, 0;
	neg.f32 	%f27, %f26;
	selp.f32 	%f28, %f26, %f27, %p9;
	neg.f32 	%f29, %f25;
	selp.f32 	%f30, %f29, %f25, %p8;
	add.s64 	%rd31, %rd27, %rd15;
	ld.global.f32 	%f31, [%rd31];
	add.s64 	%rd33, %rd27, %rd17;
	ld.global.f32 	%f32, [%rd33];
	add.f32 	%f33, %f1, %f2;
	sub.f32 	%f34, %f1, %f2;
	add.s32 	%r56, %r3, %r2;
	mul.wide.s32 	%rd34, %r56, 4;
	add.s64 	%rd35, %rd28, %rd34;
	st.global.f32 	[%rd35], %f33;
	add.f32 	%f35, %f31, %f32;
	sub.f32 	%f36, %f31, %f32;
	mul.f32 	%f37, %f34, %f28;
	mul.f32 	%f38, %f36, %f30;
	sub.f32 	%f39, %f37, %f38;
	mul.wide.s32 	%rd36, %r1, 4;
	add.s64 	%rd37, %rd35, %rd36;
	st.global.f32 	[%rd37], %f39;
	mul.f32 	%f40, %f36, %f28;
	fma.rn.f32 	%f41, %f34, %f30, %f40;
	add.s64 	%rd38, %rd29, %rd34;
	st.global.f32 	[%rd38], %f35;
	add.s64 	%rd39, %rd38, %rd36;
	st.global.f32 	[%rd39], %f41;
	ret;

}


// ===== COMPILED SASS (sm_100) =====

	.target	sm_100

	.elftype	@"ET_EXEC"


//--------------------- .note.nv.tkinfo           --------------------------
	.section	.note.nv.tkinfo,"",@"SHT_NOTE"
	.sectionflags	@"SHF_NOTE_NV_TKINFO"
	.tkinfo
        /*0018*/ 	.word	0x00000002
        /*0030*/ 	.string	""
        /*0030*/ 	.string	"ptxas"
        /*0030*/ 	.string	"Cuda compilation tools, release 13.0, V13.0.88"
        /*0030*/ 	.string	"Build cuda_13.0.r13.0/compiler.36424714_0"
        /*0030*/ 	.string	"-arch sm_100 -m 64 "



//--------------------- .note.nv.cuinfo           --------------------------
	.section	.note.nv.cuinfo,"",@"SHT_NOTE"
	.sectionflags	@"SHF_NOTE_NV_CUINFO"
        /*0018*/ 	.short	0x0002
        /*001a*/ 	.short	0x0064
        /*001c*/ 	.short	0x0082
	.zero		2


//--------------------- .nv.info                  --------------------------
	.section	.nv.info,"",@"SHT_CUDA_INFO"
	.align	4


	//----- nvinfo : EIATTR_REGCOUNT
	.align		4
        /*0000*/ 	.byte	0x04, 0x2f
        /*0002*/ 	.short	(.L_2 - .L_1)
	.align		4
.L_1:
        /*0004*/ 	.word	index@(_Z5stfftPfS_S_S_i)
        /*0008*/ 	.word	0x00000018


	//----- nvinfo : EIATTR_FRAME_SIZE
	.align		4
.L_2:
        /*000c*/ 	.byte	0x04, 0x11
        /*000e*/ 	.short	(.L_4 - .L_3)
	.align		4
.L_3:
        /*0010*/ 	.word	index@(_Z5stfftPfS_S_S_i)
        /*0014*/ 	.word	0x00000000


	//----- nvinfo : EIATTR_MIN_STACK_SIZE
	.align		4
.L_4:
        /*0018*/ 	.byte	0x04, 0x12
        /*001a*/ 	.short	(.L_6 - .L_5)
	.align		4
.L_5:
        /*001c*/ 	.word	index@(_Z5stfftPfS_S_S_i)
        /*0020*/ 	.word	0x00000000
.L_6:


//--------------------- .nv.compat                --------------------------
	.section	.nv.compat,"",@"SHT_CUDA_COMPAT_INFO"
	.align	4
        /*0000*/ 	.byte	0x02, 0x09, 0x00, 0x00, 0x02, 0x02, 0x01, 0x00, 0x02, 0x05, 0x05, 0x00, 0x03, 0x07, 0x01, 0x01
        /*0010*/ 	.byte	0x02, 0x03, 0x00, 0x00, 0x02, 0x06, 0x01, 0x00, 0x04, 0x0b, 0x08, 0x00, 0x01, 0x00, 0x00, 0x00
        /*0020*/ 	.byte	0x00, 0x00, 0x00, 0x00


//--------------------- .nv.info._Z5stfftPfS_S_S_i --------------------------
	.section	.nv.info._Z5stfftPfS_S_S_i,"",@"SHT_CUDA_INFO"
	.sectionflags	@""
	.align	4


	//----- nvinfo : EIATTR_CUDA_API_VERSION
	.align		4
        /*0000*/ 	.byte	0x04, 0x37
        /*0002*/ 	.short	(.L_8 - .L_7)
.L_7:
        /*0004*/ 	.word	0x00000082


	//----- nvinfo : EIATTR_KPARAM_INFO
	.align		4
.L_8:
        /*0008*/ 	.byte	0x04, 0x17
        /*000a*/ 	.short	(.L_10 - .L_9)
.L_9:
        /*000c*/ 	.word	0x00000000
        /*0010*/ 	.short	0x0004
        /*0012*/ 	.short	0x0020
        /*0014*/ 	.byte	0x00, 0xf0, 0x11, 0x00


	//----- nvinfo : EIATTR_KPARAM_INFO
	.align		4
.L_10:
        /*0018*/ 	.byte	0x04, 0x17
        /*001a*/ 	.short	(.L_12 - .L_11)
.L_11:
        /*001c*/ 	.word	0x00000000
        /*0020*/ 	.short	0x0003
        /*0022*/ 	.short	0x0018
        /*0024*/ 	.byte	0x00, 0xf5, 0x21, 0x00


	//----- nvinfo : EIATTR_KPARAM_INFO
	.align		4
.L_12:
        /*0028*/ 	.byte	0x04, 0x17
        /*002a*/ 	.short	(.L_14 - .L_13)
.L_13:
        /*002c*/ 	.word	0x00000000
        /*0030*/ 	.short	0x0002
        /*0032*/ 	.short	0x0010
        /*0034*/ 	.byte	0x00, 0xf5, 0x21, 0x00


	//----- nvinfo : EIATTR_KPARAM_INFO
	.align		4
.L_14:
        /*0038*/ 	.byte	0x04, 0x17
        /*003a*/ 	.short	(.L_16 - .L_15)
.L_15:
        /*003c*/ 	.word	0x00000000
        /*0040*/ 	.short	0x0001
        /*0042*/ 	.short	0x0008
        /*0044*/ 	.byte	0x00, 0xf5, 0x21, 0x00


	//----- nvinfo : EIATTR_KPARAM_INFO
	.align		4
.L_16:
        /*0048*/ 	.byte	0x04, 0x17
        /*004a*/ 	.short	(.L_18 - .L_17)
.L_17:
        /*004c*/ 	.word	0x00000000
        /*0050*/ 	.short	0x0000
        /*0052*/ 	.short	0x0000
        /*0054*/ 	.byte	0x00, 0xf5, 0x21, 0x00


	//----- nvinfo : EIATTR_SPARSE_MMA_MASK
	.align		4
.L_18:
        /*0058*/ 	.byte	0x03, 0x50
        /*005a*/ 	.short	0x0000


	//----- nvinfo : EIATTR_MAXREG_COUNT
	.align		4
        /*005c*/ 	.byte	0x03, 0x1b
        /*005e*/ 	.short	0x00ff


	//----- nvinfo : EIATTR_MERCURY_ISA_VERSION
	.align		4
        /*0060*/ 	.byte	0x03, 0x5f
        /*0062*/ 	.short	0x0101


	//----- nvinfo : EIATTR_VRC_CTA_INIT_COUNT
	.align		4
        /*0064*/ 	.byte	0x02, 0x4a
	.zero		1
	.zero		1


	//----- nvinfo : EIATTR_EXIT_INSTR_OFFSETS
	.align		4
        /*0068*/ 	.byte	0x04, 0x1c
        /*006a*/ 	.short	(.L_20 - .L_19)


	//   ....[0]....
.L_19:
        /*006c*/ 	.word	0x00000b50


	//----- nvinfo : EIATTR_CRS_STACK_SIZE
	.align		4
.L_20:
        /*0070*/ 	.byte	0x04, 0x1e
        /*0072*/ 	.short	(.L_22 - .L_21)
.L_21:
        /*0074*/ 	.word	0x00000000


	//----- nvinfo : EIATTR_CBANK_PARAM_SIZE
	.align		4
.L_22:
        /*0078*/ 	.byte	0x03, 0x19
        /*007a*/ 	.short	0x0024


	//----- nvinfo : EIATTR_PARAM_CBANK
	.align		4
        /*007c*/ 	.byte	0x04, 0x0a
        /*007e*/ 	.short	(.L_24 - .L_23)
	.align		4
.L_23:
        /*0080*/ 	.word	index@(.nv.constant0._Z5stfftPfS_S_S_i)
        /*0084*/ 	.short	0x0380
        /*0086*/ 	.short	0x0024


	//----- nvinfo : EIATTR_SW_WAR
	.align		4
.L_24:
        /*0088*/ 	.byte	0x04, 0x36
        /*008a*/ 	.short	(.L_26 - .L_25)
.L_25:
        /*008c*/ 	.word	0x00000008
.L_26:


//--------------------- .nv.callgraph             --------------------------
	.section	.nv.callgraph,"",@"SHT_CUDA_CALLGRAPH"
	.align	4
	.sectionentsize	8
	.align		4
        /*0000*/ 	.word	0x00000000
	.align		4
        /*0004*/ 	.word	0xffffffff
	.align		4
        /*0008*/ 	.word	0x00000000
	.align		4
        /*000c*/ 	.word	0xfffffffe
	.align		4
        /*0010*/ 	.word	0x00000000
	.align		4
        /*0014*/ 	.word	0xfffffffd
	.align		4
        /*0018*/ 	.word	0x00000000
	.align		4
        /*001c*/ 	.word	0xfffffffc


//--------------------- .nv.constant4             --------------------------
	.section	.nv.constant4,"a",@progbits
	.align	8
	.align		8
.nv.constant4:
        /*0000*/ 	.dword	__cudart_i2opi_f


//--------------------- .text._Z5stfftPfS_S_S_i   --------------------------
	.section	.text._Z5stfftPfS_S_S_i,"ax",@progbits
	.align	128
        .global         _Z5stfftPfS_S_S_i
        .type           _Z5stfftPfS_S_S_i,@function
        .size           _Z5stfftPfS_S_S_i,(.L_x_6 - _Z5stfftPfS_S_S_i)
        .other          _Z5stfftPfS_S_S_i,@"STO_CUDA_ENTRY STV_DEFAULT"
_Z5stfftPfS_S_S_i:
.text._Z5stfftPfS_S_S_i:
[----:B------:R-:W-:Y:S01]  /*0000*/  LDC R1, c[0x0][0x37c] ;  /* 0x0000df00ff017b82 */ /* 0x000fe20000000800 */
[----:B------:R-:W0:Y:S07]  /*0010*/  S2R R0, SR_TID.X ;  /* 0x0000000000007919 */ /* 0x000e2e0000002100 */
[----:B------:R-:W0:Y:S01]  /*0020*/  S2UR UR5, SR_CTAID.X ;  /* 0x00000000000579c3 */ /* 0x000e220000002500 */
[----:B------:R-:W1:Y:S01]  /*0030*/  LDCU UR8, c[0x0][0x3a0] ;  /* 0x00007400ff0877ac */ /* 0x000e620008000800 */
[----:B------:R-:W-:Y:S01]  /*0040*/  IMAD.MOV.U32 R2, RZ, RZ, 0x1 ;  /* 0x00000001ff027424 */ /* 0x000fe200078e00ff */
[----:B------:R-:W2:Y:S05]  /*0050*/  LDCU.64 UR6, c[0x0][0x358] ;  /* 0x00006b00ff0677ac */ /* 0x000eaa0008000a00 */
[----:B------:R-:W0:Y:S08]  /*0060*/  LDC R3, c[0x0][0x360] ;  /* 0x0000d800ff037b82 */ /* 0x000e300000000800 */
[----:B------:R-:W3:Y:S01]  /*0070*/  LDC.64 R8, c[0x0][0x380] ;  /* 0x0000e000ff087b82 */ /* 0x000ee20000000a00 */
[----:B-1----:R-:W-:-:S02]  /*0080*/  UIADD3 UR4, UPT, UPT, UR8, 0x1, URZ ;  /* 0x0000000108047890 */ /* 0x002fc4000fffe0ff */
[----:B------:R-:W-:Y:S01]  /*0090*/  SHF.L.U32 R2, R2, UR8, RZ ;  /* 0x0000000802027c19 */ /* 0x000fe200080006ff */
[----:B0-----:R-:W-:Y:S01]  /*00a0*/  IMAD R0, R3, UR5, R0 ;  /* 0x0000000503007c24 */ /* 0x001fe2000f8e0200 */
[----:B------:R-:W-:-:S03]  /*00b0*/  UMOV UR5, 0x100000 ;  /* 0x0010000000057882 */ /* 0x000fc60000000000 */
[----:B------:R-:W-:Y:S01]  /*00c0*/  VIADD R3, R2, 0xffffffff ;  /* 0xffffffff02037836 */ /* 0x000fe20000000000 */
[----:B------:R-:W-:Y:S01]  /*00d0*/  USHF.R.U32.HI UR4, URZ, UR4, UR5 ;  /* 0x00000004ff047299 */ /* 0x000fe20008011605 */
[----:B------:R-:W-:-:S03]  /*00e0*/  SHF.R.S32.HI R18, RZ, UR8, R0 ;  /* 0x00000008ff127c19 */ /* 0x000fc60008011400 */
[----:B------:R-:W-:Y:S02]  /*00f0*/  LOP3.LUT R0, R3, R0, RZ, 0xc0, !PT ;  /* 0x0000000003007212 */ /* 0x000fe400078ec0ff */
[C---:B------:R-:W-:Y:S01]  /*0100*/  SHF.L.U32 R3, R18.reuse, UR8, RZ ;  /* 0x0000000812037c19 */ /* 0x040fe200080006ff */
[----:B------:R-:W-:-:S05]  /*0110*/  VIADD R4, R18, UR4 ;  /* 0x0000000412047c36 */ /* 0x000fca0008000000 */
[----:B------:R-:W-:Y:S02]  /*0120*/  SHF.L.U32 R5, R4, UR8, RZ ;  /* 0x0000000804057c19 */ /* 0x000fe400080006ff */
[----:B------:R-:W-:-:S03]  /*0130*/  IADD3 R4, PT, PT, R0, R3, RZ ;  /* 0x0000000300047210 */ /* 0x000fc60007ffe0ff */
[----:B------:R-:W-:Y:S02]  /*0140*/  IMAD.IADD R6, R0, 0x1, R5 ;  /* 0x0000000100067824 */ /* 0x000fe400078e0205 */
[----:B---3--:R-:W-:-:S04]  /*0150*/  IMAD.WIDE R10, R4, 0x4, R8 ;  /* 0x00000004040a7825 */ /* 0x008fc800078e0208 */
[----:B------:R-:W-:Y:S01]  /*0160*/  IMAD.WIDE R12, R6, 0x4, R8 ;  /* 0x00000004060c7825 */ /* 0x000fe200078e0208 */
[----:B------:R-:W0:Y:S01]  /*0170*/  I2F.F64 R14, R18 ;  /* 0x00000012000e7312 */ /* 0x000e220000201c00 */
[----:B------:R-:W-:Y:S01]  /*0180*/  UMOV UR4, 0x54442d18 ;  /* 0x54442d1800047882 */ /* 0x000fe20000000000 */
[----:B------:R-:W-:Y:S01]  /*0190*/  UMOV UR5, 0x401921fb ;  /* 0x401921fb00057882 */ /* 0x000fe20000000000 */
[----:B--2---:R1:W5:Y:S04]  /*01a0*/  LDG.E R5, desc[UR6][R10.64] ;  /* 0x000000060a057981 */ /* 0x004368000c1e1900 */
[----:B------:R2:W5:Y:S01]  /*01b0*/  LDG.E R8, desc[UR6][R12.64] ;  /* 0x000000060c087981 */ /* 0x000562000c1e1900 */
[----:B------:R-:W3:Y:S01]  /*01c0*/  I2F.F64 R16, R2 ;  /* 0x0000000200107312 */ /* 0x000ee20000201c00 */
[----:B------:R-:W-:Y:S01]  /*01d0*/  BSSY.RECONVERGENT B0, `(.L_x_0) ;  /* 0x000006b000007945 */ /* 0x000fe20003800200 */
[----:B0-----:R-:W-:-:S08]  /*01e0*/  DMUL R14, R14, UR4 ;  /* 0x000000040e0e7c28 */ /* 0x001fd00008000000 */
[----:B---3--:R-:W-:-:S08]  /*01f0*/  DMUL R14, R14, R16 ;  /* 0x000000100e0e7228 */ /* 0x008fd00000000000 */
[----:B------:R-:W-:-:S06]  /*0200*/  DMUL R14, R14, 9.5367431640625e-07 ;  /* 0x3eb000000e0e7828 */ /* 0x000fcc0000000000 */
[----:B------:R-:W0:Y:S02]  /*0210*/  F2F.F32.F64 R7, R14 ;  /* 0x0000000e00077310 */ /* 0x000e240000301000 */
[C---:B0-----:R-:W-:Y:S01]  /*0220*/  FMUL R9, R7.reuse, 0.63661974668502807617 ;  /* 0x3f22f98307097820 */ /* 0x041fe20000400000 */
[----:B------:R-:W-:-:S05]  /*0230*/  FSETP.GE.AND P0, PT, |R7|, 105615, PT ;  /* 0x47ce47800700780b */ /* 0x000fca0003f06200 */
[----:B------:R-:W0:Y:S02]  /*0240*/  F2I.NTZ R9, R9 ;  /* 0x0000000900097305 */ /* 0x000e240000203100 */
[----:B0-----:R-:W-:-:S05]  /*0250*/  I2FP.F32.S32 R0, R9 ;  /* 0x0000000900007245 */ /* 0x001fca0000201400 */
[----:B-1----:R-:W-:-:S04]  /*0260*/  FFMA R11, R0, -1.5707962512969970703, R7 ;  /* 0xbfc90fda000b7823 */ /* 0x002fc80000000007 */
[----:B------:R-:W-:-:S04]  /*0270*/  FFMA R11, R0, -7.5497894158615963534e-08, R11 ;  /* 0xb3a22168000b7823 */ /* 0x000fc8000000000b */
[----:B------:R-:W-:Y:S01]  /*0280*/  FFMA R0, R0, -5.3903029534742383927e-15, R11 ;  /* 0xa7c234c500007823 */ /* 0x000fe2000000000b */
[----:B--2---:R-:W-:Y:S06]  /*0290*/  @!P0 BRA `(.L_x_1) ;  /* 0x0000000400788947 */ /* 0x004fec0003800000 */
[----:B------:R-:W-:-:S13]  /*02a0*/  FSETP.NEU.AND P0, PT, |R7|, +INF , PT ;  /* 0x7f8000000700780b */ /* 0x000fda0003f0d200 */
[----:B------:R-:W-:Y:S01]  /*02b0*/  @!P0 FMUL R0, RZ, R7 ;  /* 0x00000007ff008220 */ /* 0x000fe20000400000 */
[----:B------:R-:W-:Y:S01]  /*02c0*/  @!P0 IMAD.MOV.U32 R9, RZ, RZ, RZ ;  /* 0x000000ffff098224 */ /* 0x000fe200078e00ff */
[----:B------:R-:W-:Y:S06]  /*02d0*/  @!P0 BRA `(.L_x_1) ;  /* 0x0000000400688947 */ /* 0x000fec0003800000 */
[----:B------:R-:W-:Y:S01]  /*02e0*/  SHF.L.U32 R9, R7, 0x8, RZ ;  /* 0x0000000807097819 */ /* 0x000fe200000006ff */
[----:B------:R-:W-:Y:S01]  /*02f0*/  IMAD.MOV.U32 R0, RZ, RZ, RZ ;  /* 0x000000ffff007224 */ /* 0x000fe200078e00ff */
[----:B------:R-:W0:Y:S01]  /*0300*/  LDCU.64 UR8, c[0x4][URZ] ;  /* 0x01000000ff0877ac */ /* 0x000e220008000a00 */
[----:B------:R-:W-:Y:S01]  /*0310*/  IMAD.MOV.U32 R20, RZ, RZ, RZ ;  /* 0x000000ffff147224 */ /* 0x000fe200078e00ff */
[----:B------:R-:W-:Y:S01]  /*0320*/  LOP3.LUT R9, R9, 0x80000000, RZ, 0xfc, !PT ;  /* 0x8000000009097812 */ /* 0x000fe200078efcff */
[----:B------:R-:W-:Y:S01]  /*0330*/  UMOV UR5, URZ ;  /* 0x000000ff00057c82 */ /* 0x000fe20008000000 */
[----:B------:R-:W-:-:S05]  /*0340*/  UMOV UR4, URZ ;  /* 0x000000ff00047c82 */ /* 0x000fca0008000000 */
.L_x_2:
[----:B0-----:R-:W-:Y:S01]  /*0350*/  MOV R10, UR8 ;  /* 0x00000008000a7c02 */ /* 0x001fe20008000f00 */
[----:B------:R-:W-:-:S05]  /*0360*/  IMAD.U32 R11, RZ, RZ, UR9 ;  /* 0x00000009ff0b7e24 */ /* 0x000fca000f8e00ff */
[----:B------:R-:W2:Y:S01]  /*0370*/  LDG.E.CONSTANT R10, desc[UR6][R10.64] ;  /* 0x000000060a0a7981 */ /* 0x000ea2000c1e9900 */
[----:B------:R-:W-:Y:S01]  /*0380*/  UIADD3 UR4, UPT, UPT, UR4, 0x1, URZ ;  /* 0x0000000104047890 */ /* 0x000fe2000fffe0ff */
[C---:B------:R-:W-:Y:S01]  /*0390*/  ISETP.EQ.AND P0, PT, R20.reuse, RZ, PT ;  /* 0x000000ff1400720c */ /* 0x040fe20003f02270 */
[----:B------:R-:W-:Y:S01]  /*03a0*/  UIADD3 UR8, UP1, UPT, UR8, 0x4, URZ ;  /* 0x0000000408087890 */ /* 0x000fe2000ff3e0ff */
[C---:B------:R-:W-:Y:S01]  /*03b0*/  ISETP.EQ.AND P1, PT, R20.reuse, 0x4, PT ;  /* 0x000000041400780c */ /* 0x040fe20003f22270 */
[----:B------:R-:W-:Y:S01]  /*03c0*/  UISETP.NE.AND UP0, UPT, UR4, 0x6, UPT ;  /* 0x000000060400788c */ /* 0x000fe2000bf05270 */
[C---:B------:R-:W-:Y:S01]  /*03d0*/  ISETP.EQ.AND P2, PT, R20.reuse, 0x8, PT ;  /* 0x000000081400780c */ /* 0x040fe20003f42270 */
[----:B------:R-:W-:Y:S01]  /*03e0*/  UIADD3.X UR9, UPT, UPT, URZ, UR9, URZ, UP1, !UPT ;  /* 0x00000009ff097290 */ /* 0x000fe20008ffe4ff */
[C---:B------:R-:W-:Y:S02]  /*03f0*/  ISETP.EQ.AND P3, PT, R20.reuse, 0xc, PT ;  /* 0x0000000c1400780c */ /* 0x040fe40003f62270 */
[----:B------:R-:W-:-:S02]  /*0400*/  ISETP.EQ.AND P4, PT, R20, 0x10, PT ;  /* 0x000000101400780c */ /* 0x000fc40003f82270 */
[C---:B------:R-:W-:Y:S01]  /*0410*/  ISETP.EQ.AND P5, PT, R20.reuse, 0x14, PT ;  /* 0x000000141400780c */ /* 0x040fe20003fa2270 */
[----:B------:R-:W-:Y:S02]  /*0420*/  VIADD R20, R20, 0x4 ;  /* 0x0000000414147836 */ /* 0x000fe40000000000 */
[----:B--2---:R-:W-:-:S03]  /*0430*/  IMAD.WIDE.U32 R12, R10, R9, RZ ;  /* 0x000000090a0c7225 */ /* 0x004fc600078e00ff */
[----:B------:R-:W-:-:S04]  /*0440*/  IADD3 R12, P6, PT, R12, R0, RZ ;  /* 0x000000000c0c7210 */ /* 0x000fc80007fde0ff */
[----:B------:R-:W-:Y:S01]  /*0450*/  IADD3.X R0, PT, PT, R13, UR5, RZ, P6, !PT ;  /* 0x000000050d007c10 */ /* 0x000fe2000b7fe4ff */
[--C-:B------:R-:W-:Y:S01]  /*0460*/  @P0 IMAD.MOV.U32 R14, RZ, RZ, R12.reuse ;  /* 0x000000ffff0e0224 */ /* 0x100fe200078e000c */
[-C--:B------:R-:W-:Y:S01]  /*0470*/  @P1 MOV R16, R12.reuse ;  /* 0x0000000c00101202 */ /* 0x080fe20000000f00 */
[--C-:B------:R-:W-:Y:S01]  /*0480*/  @P2 IMAD.MOV.U32 R17, RZ, RZ, R12.reuse ;  /* 0x000000ffff112224 */ /* 0x100fe200078e000c */
[----:B------:R-:W-:Y:S01]  /*0490*/  @P4 MOV R19, R12 ;  /* 0x0000000c00134202 */ /* 0x000fe20000000f00 */
[--C-:B------:R-:W-:Y:S02]  /*04a0*/  @P3 IMAD.MOV.U32 R18, RZ, RZ, R12.reuse ;  /* 0x000000ffff123224 */ /* 0x100fe400078e000c */
[----:B------:R-:W-:Y:S01]  /*04b0*/  @P5 IMAD.MOV.U32 R15, RZ, RZ, R12 ;  /* 0x000000ffff0f5224 */ /* 0x000fe200078e000c */
[----:B------:R-:W-:Y:S06]  /*04c0*/  BRA.U UP0, `(.L_x_2) ;  /* 0xfffffffd00a07547 */ /* 0x000fec000b83ffff */
[----:B------:R-:W-:Y:S01]  /*04d0*/  SHF.R.U32.HI R10, RZ, 0x17, R7 ;  /* 0x00000017ff0a7819 */ /* 0x000fe20000011607 */
[----:B------:R-:W-:Y:S03]  /*04e0*/  BSSY.RECONVERGENT B1, `(.L_x_3) ;  /* 0x0000027000017945 */ /* 0x000fe60003800200 */
[C---:B------:R-:W-:Y:S02]  /*04f0*/  LOP3.LUT R9, R10.reuse, 0xe0, RZ, 0xc0, !PT ;  /* 0x000000e00a097812 */ /* 0x040fe400078ec0ff */
[----:B------:R-:W-:Y:S02]  /*0500*/  LOP3.LUT P6, RZ, R10, 0x1f, RZ, 0xc0, !PT ;  /* 0x0000001f0aff7812 */ /* 0x000fe400078cc0ff */
[----:B------:R-:W-:-:S04]  /*0510*/  IADD3 R9, PT, PT, R9, -0x80, RZ ;  /* 0xffffff8009097810 */ /* 0x000fc80007ffe0ff */
[----:B------:R-:W-:-:S05]  /*0520*/  SHF.R.U32.HI R9, RZ, 0x5, R9 ;  /* 0x00000005ff097819 */ /* 0x000fca0000011609 */
[----:B------:R-:W-:-:S05]  /*0530*/  IMAD.U32 R12, R9, -0x4, RZ ;  /* 0xfffffffc090c7824 */ /* 0x000fca00078e00ff */
[C---:B------:R-:W-:Y:S02]  /*0540*/  ISETP.EQ.AND P3, PT, R12.reuse, -0x18, PT ;  /* 0xffffffe80c00780c */ /* 0x040fe40003f62270 */
[C---:B------:R-:W-:Y:S02]  /*0550*/  ISETP.EQ.AND P4, PT, R12.reuse, -0x14, PT ;  /* 0xffffffec0c00780c */ /* 0x040fe40003f82270 */
[C---:B------:R-:W-:Y:S02]  /*0560*/  ISETP.EQ.AND P2, PT, R12.reuse, -0x10, PT ;  /* 0xfffffff00c00780c */ /* 0x040fe40003f42270 */
[C---:B------:R-:W-:Y:S02]  /*0570*/  ISETP.EQ.AND P1, PT, R12.reuse, -0xc, PT ;  /* 0xfffffff40c00780c */ /* 0x040fe40003f22270 */
[C---:B------:R-:W-:Y:S02]  /*0580*/  ISETP.EQ.AND P0, PT, R12.reuse, -0x8, PT ;  /* 0xfffffff80c00780c */ /* 0x040fe40003f02270 */
[----:B------:R-:W-:-:S03]  /*0590*/  ISETP.EQ.AND P5, PT, R12, RZ, PT ;  /* 0x000000ff0c00720c */ /* 0x000fc60003fa2270 */
[----:B------:R-:W-:Y:S01]  /*05a0*/  @P3 IMAD.MOV.U32 R9, RZ, RZ, R14 ;  /* 0x000000ffff093224 */ /* 0x000fe200078e000e */
[C---:B------:R-:W-:Y:S01]  /*05b0*/  ISETP.EQ.AND P3, PT, R12.reuse, -0x4, PT ;  /* 0xfffffffc0c00780c */ /* 0x040fe20003f62270 */
[--C-:B------:R-:W-:Y:S01]  /*05c0*/  @P4 IMAD.MOV.U32 R9, RZ, RZ, R16.reuse ;  /* 0x000000ffff094224 */ /* 0x100fe200078e0010 */
[----:B------:R-:W-:Y:S01]  /*05d0*/  @P4 MOV R11, R14 ;  /* 0x0000000e000b4202 */ /* 0x000fe20000000f00 */
[----:B------:R-:W-:Y:S01]  /*05e0*/  @P2 IMAD.MOV.U32 R11, RZ, RZ, R16 ;  /* 0x000000ffff0b2224 */ /* 0x000fe200078e0010 */
[----:B------:R-:W-:Y:S01]  /*05f0*/  ISETP.EQ.AND P4, PT, R12, 0x4, PT ;  /* 0x000000040c00780c */ /* 0x000fe20003f82270 */
[----:B------:R-:W-:Y:S01]  /*0600*/  @P1 IMAD.MOV.U32 R11, RZ, RZ, R17 ;  /* 0x000000ffff0b1224 */ /* 0x000fe200078e0011 */
[----:B------:R-:W-:Y:S01]  /*0610*/  @P2 MOV R9, R17 ;  /* 0x0000001100092202 */ /* 0x000fe20000000f00 */
[----:B------:R-:W-:Y:S01]  /*0620*/  @P1 IMAD.MOV.U32 R9, RZ, RZ, R18 ;  /* 0x000000ffff091224 */ /* 0x000fe200078e0012 */
[----:B------:R-:W-:Y:S01]  /*0630*/  @P0 MOV R11, R18 ;  /* 0x00000012000b0202 */ /* 0x000fe20000000f00 */
[----:B------:R-:W-:-:S04]  /*0640*/  @P0 IMAD.MOV.U32 R9, RZ, RZ, R19 ;  /* 0x000000ffff090224 */ /* 0x000fc800078e0013 */
[----:B------:R-:W-:Y:S01]  /*0650*/  @P3 IMAD.MOV.U32 R11, RZ, RZ, R19 ;  /* 0x000000ffff0b3224 */ /* 0x000fe200078e0013 */
[----:B------:R-:W-:Y:S01]  /*0660*/  @P3 MOV R9, R15 ;  /* 0x0000000f00093202 */ /* 0x000fe20000000f00 */
[----:B------:R-:W-:Y:S02]  /*0670*/  @P5 IMAD.MOV.U32 R11, RZ, RZ, R15 ;  /* 0x000000ffff0b5224 */ /* 0x000fe400078e000f */
[----:B------:R-:W-:Y:S01]  /*0680*/  @P5 IMAD.MOV.U32 R9, RZ, RZ, R0 ;  /* 0x000000ffff095224 */ /* 0x000fe200078e0000 */
[----:B------:R-:W-:Y:S01]  /*0690*/  @P4 MOV R11, R0 ;  /* 0x00000000000b4202 */ /* 0x000fe20000000f00 */
[----:B------:R-:W-:Y:S06]  /*06a0*/  @!P6 BRA `(.L_x_4) ;  /* 0x000000000028e947 */ /* 0x000fec0003800000 */
[----:B------:R-:W-:Y:S01]  /*06b0*/  @P1 IMAD.MOV.U32 R14, RZ, RZ, R16 ;  /* 0x000000ffff0e1224 */ /* 0x000fe200078e0010 */
[----:B------:R-:W-:Y:S01]  /*06c0*/  LOP3.LUT R10, R10, 0x1f, RZ, 0xc0, !PT ;  /* 0x0000001f0a0a7812 */ /* 0x000fe200078ec0ff */
[----:B------:R-:W-:Y:S01]  /*06d0*/  @P0 IMAD.MOV.U32 R14, RZ, RZ, R17 ;  /* 0x000000ffff0e0224 */ /* 0x000fe200078e0011 */
[----:B------:R-:W-:Y:S02]  /*06e0*/  ISETP.EQ.AND P0, PT, R12, 0x8, PT ;  /* 0x000000080c00780c */ /* 0x000fe40003f02270 */
[----:B------:R-:W-:Y:S01]  /*06f0*/  @P3 MOV R14, R18 ;  /* 0x00000012000e3202 */ /* 0x000fe20000000f00 */
[----:B------:R-:W-:Y:S01]  /*0700*/  @P5 IMAD.MOV.U32 R14, RZ, RZ, R19 ;  /* 0x000000ffff0e5224 */ /* 0x000fe200078e0013 */
[----:B------:R-:W-:Y:S01]  /*0710*/  SHF.L.W.U32.HI R9, R11, R10, R9 ;  /* 0x0000000a0b097219 */ /* 0x000fe20000010e09 */
[----:B------:R-:W-:-:S08]  /*0720*/  @P4 IMAD.MOV.U32 R14, RZ, RZ, R15 ;  /* 0x000000ffff0e4224 */ /* 0x000fd000078e000f */
[----:B------:R-:W-:-:S04]  /*0730*/  @P0 MOV R14, R0 ;  /* 0x00000000000e0202 */ /* 0x000fc80000000f00 */
[----:B------:R-:W-:-:S07]  /*0740*/  SHF.L.W.U32.HI R11, R14, R10, R11 ;  /* 0x0000000a0e0b7219 */ /* 0x000fce0000010e0b */
.L_x_4:
[----:B------:R-:W-:Y:S05]  /*0750*/  BSYNC.RECONVERGENT B1 ;  /* 0x0000000000017941 */ /* 0x000fea0003800200 */
.L_x_3:
[C-C-:B------:R-:W-:Y:S01]  /*0760*/  SHF.L.W.U32.HI R0, R11.reuse, 0x2, R9.reuse ;  /* 0x000000020b007819 */ /* 0x140fe20000010e09 */
[----:B------:R-:W-:Y:S01]  /*0770*/  IMAD.SHL.U32 R11, R11, 0x4, RZ ;  /* 0x000000040b0b7824 */ /* 0x000fe200078e00ff */
[----:B------:R-:W-:Y:S01]  /*0780*/  UMOV UR4, 0x54442d19 ;  /* 0x54442d1900047882 */ /* 0x000fe20000000000 */
[----:B------:R-:W-:Y:S01]  /*0790*/  UMOV UR5, 0x3bf921fb ;  /* 0x3bf921fb00057882 */ /* 0x000fe20000000000 */
[----:B------:R-:W-:Y:S02]  /*07a0*/  SHF.R.S32.HI R10, RZ, 0x1f, R0 ;  /* 0x0000001fff0a7819 */ /* 0x000fe40000011400 */
[----:B------:R-:W-:Y:S02]  /*07b0*/  SHF.R.U32.HI R9, RZ, 0x1e, R9 ;  /* 0x0000001eff097819 */ /* 0x000fe40000011609 */
[C---:B------:R-:W-:Y:S02]  /*07c0*/  LOP3.LUT R12, R10.reuse, R11, RZ, 0x3c, !PT ;  /* 0x0000000b0a0c7212 */ /* 0x040fe400078e3cff */
[----:B------:R-:W-:-:S02]  /*07d0*/  LOP3.LUT R13, R10, R0, RZ, 0x3c, !PT ;  /* 0x000000000a0d7212 */ /* 0x000fc400078e3cff */
[----:B------:R-:W-:Y:S02]  /*07e0*/  ISETP.GE.AND P0, PT, R7, RZ, PT ;  /* 0x000000ff0700720c */ /* 0x000fe40003f06270 */
[----:B------:R-:W0:Y:S01]  /*07f0*/  I2F.F64.S64 R10, R12 ;  /* 0x0000000c000a7312 */ /* 0x000e220000301c00 */
[C---:B------:R-:W-:Y:S02]  /*0800*/  LEA.HI R9, R0.reuse, R9, RZ, 0x1 ;  /* 0x0000000900097211 */ /* 0x040fe400078f08ff */
[----:B------:R-:W-:-:S03]  /*0810*/  LOP3.LUT R7, R0, R7, RZ, 0x3c, !PT ;  /* 0x0000000700077212 */ /* 0x000fc600078e3cff */
[----:B------:R-:W-:Y:S01]  /*0820*/  IMAD.MOV R0, RZ, RZ, -R9 ;  /* 0x000000ffff007224 */ /* 0x000fe200078e0a09 */
[----:B------:R-:W-:-:S04]  /*0830*/  ISETP.GE.AND P1, PT, R7, RZ, PT ;  /* 0x000000ff0700720c */ /* 0x000fc80003f26270 */
[----:B------:R-:W-:Y:S01]  /*0840*/  @!P0 MOV R9, R0 ;  /* 0x0000000000098202 */ /* 0x000fe20000000f00 */
[----:B0-----:R-:W-:-:S10]  /*0850*/  DMUL R10, R10, UR4 ;  /* 0x000000040a0a7c28 */ /* 0x001fd40008000000 */
[----:B------:R-:W0:Y:S02]  /*0860*/  F2F.F32.F64 R10, R10 ;  /* 0x0000000a000a7310 */ /* 0x000e240000301000 */
[----:B0-----:R-:W-:-:S07]  /*0870*/  FSEL R0, -R10, R10, !P1 ;  /* 0x0000000a0a007208 */ /* 0x001fce0004800100 */
.L_x_1:
[----:B------:R-:W-:Y:S05]  /*0880*/  BSYNC.RECONVERGENT B0 ;  /* 0x0000000000007941 */ /* 0x000fea0003800200 */
.L_x_0:
[----:B------:R-:W0:Y:S01]  /*0890*/  LDC.64 R16, c[0x0][0x388] ;  /* 0x0000e200ff107b82 */ /* 0x000e220000000a00 */
[----:B------:R-:W-:Y:S02]  /*08a0*/  IMAD.MOV.U32 R18, RZ, RZ, 0x37cbac00 ;  /* 0x37cbac00ff127424 */ /* 0x000fe400078e00ff */
[----:B------:R-:W-:Y:S01]  /*08b0*/  FMUL R19, R0, R0 ;  /* 0x0000000000137220 */ /* 0x000fe20000400000 */
[----:B------:R-:W-:-:S04]  /*08c0*/  IMAD.MOV.U32 R20, RZ, RZ, 0x394d4153 ;  /* 0x394d4153ff147424 */ /* 0x000fc800078e00ff */
[----:B------:R-:W1:Y:S01]  /*08d0*/  LDC.64 R10, c[0x0][0x390] ;  /* 0x0000e400ff0a7b82 */ /* 0x000e620000000a00 */
[----:B0-----:R-:W-:-:S04]  /*08e0*/  IMAD.WIDE R14, R4, 0x4, R16 ;  /* 0x00000004040e7825 */ /* 0x001fc800078e0210 */
[----:B------:R-:W-:Y:S01]  /*08f0*/  IMAD.WIDE R16, R6, 0x4, R16 ;  /* 0x0000000406107825 */ /* 0x000fe200078e0210 */
[----:B------:R0:W2:Y:S03]  /*0900*/  LDG.E R12, desc[UR6][R14.64] ;  /* 0x000000060e0c7981 */ /* 0x0000a6000c1e1900 */
[C---:B------:R-:W-:Y:S01]  /*0910*/  FFMA R18, R19.reuse, R18, -0.0013887860113754868507 ;  /* 0xbab607ed13127423 */ /* 0x040fe20000000012 */
[----:B------:R-:W3:Y:S01]  /*0920*/  LDC.64 R6, c[0x0][0x398] ;  /* 0x0000e600ff067b82 */ /* 0x000ee20000000a00 */
[----:B------:R-:W2:Y:S01]  /*0930*/  LDG.E R13, desc[UR6][R16.64] ;  /* 0x00000006100d7981 */ /* 0x000ea2000c1e1900 */
[C---:B------:R-:W-:Y:S01]  /*0940*/  FFMA R20, R19.reuse, -R20, 0.0083327032625675201416 ;  /* 0x3c0885e413147423 */ /* 0x040fe20000000814 */
[C---:B------:R-:W-:Y:S01]  /*0950*/  FFMA R18, R19.reuse, R18, 0.041666727513074874878 ;  /* 0x3d2aaabb13127423 */ /* 0x040fe20000000012 */
[----:B------:R-:W-:Y:S01]  /*0960*/  FFMA R21, R19, R0, RZ ;  /* 0x0000000013157223 */ /* 0x000fe200000000ff */
[----:B------:R-:W-:Y:S01]  /*0970*/  LOP3.LUT P1, RZ, R9, 0x2, RZ, 0xc0, !PT ;  /* 0x0000000209ff7812 */ /* 0x000fe2000782c0ff */
[C---:B------:R-:W-:Y:S01]  /*0980*/  FFMA R20, R19.reuse, R20, -0.16666662693023681641 ;  /* 0xbe2aaaa813147423 */ /* 0x040fe20000000014 */
[----:B------:R-:W-:Y:S01]  /*0990*/  FFMA R18, R19, R18, -0.4999999701976776123 ;  /* 0xbeffffff13127423 */ /* 0x000fe20000000012 */
[----:B0-----:R-:W-:Y:S01]  /*09a0*/  LOP3.LUT R14, R9, 0x1, RZ, 0xc0, !PT ;  /* 0x00000001090e7812 */ /* 0x001fe200078ec0ff */
[----:B------:R-:W-:-:S02]  /*09b0*/  IMAD.IADD R15, R3, 0x1, R4 ;  /* 0x00000001030f7824 */ /* 0x000fc400078e0204 */
[----:B------:R-:W-:Y:S01]  /*09c0*/  FFMA R21, R21, R20, R0 ;  /* 0x0000001415157223 */ /* 0x000fe20000000000 */
[----:B------:R-:W-:Y:S01]  /*09d0*/  FFMA R18, R19, R18, 1 ;  /* 0x3f80000013127423 */ /* 0x000fe20000000012 */
[----:B------:R-:W-:Y:S01]  /*09e0*/  ISETP.NE.U32.AND P0, PT, R14, 0x1, PT ;  /* 0x000000010e00780c */ /* 0x000fe20003f05070 */
[--C-:B-----5:R-:W-:Y:S01]  /*09f0*/  FADD R3, R5, R8.reuse ;  /* 0x0000000805037221 */ /* 0x120fe20000000000 */
[----:B------:R-:W-:Y:S01]  /*0a00*/  IADD3 R14, PT, PT, R9, 0x1, RZ ;  /* 0x00000001090e7810 */ /* 0x000fe20007ffe0ff */
[----:B------:R-:W-:Y:S01]  /*0a10*/  FADD R9, R5, -R8 ;  /* 0x8000000805097221 */ /* 0x000fe20000000000 */
[----:B------:R-:W-:Y:S01]  /*0a20*/  FSEL R0, R18, R21, !P0 ;  /* 0x0000001512007208 */ /* 0x000fe20004000000 */
[----:B-1----:R-:W-:Y:S01]  /*0a30*/  IMAD.WIDE R10, R15, 0x4, R10 ;  /* 0x000000040f0a7825 */ /* 0x002fe200078e020a */
[----:B------:R-:W-:Y:S02]  /*0a40*/  LOP3.LUT P2, RZ, R14, 0x2, RZ, 0xc0, !PT ;  /* 0x000000020eff7812 */ /* 0x000fe4000784c0ff */
[----:B------:R-:W-:-:S02]  /*0a50*/  FSEL R18, R21, R18, !P0 ;  /* 0x0000001215127208 */ /* 0x000fc40004000000 */
[----:B------:R-:W-:Y:S01]  /*0a60*/  FSEL R0, -R0, R0, !P1 ;  /* 0x0000000000007208 */ /* 0x000fe20004800100 */
[----:B---3--:R-:W-:Y:S01]  /*0a70*/  IMAD.WIDE R6, R15, 0x4, R6 ;  /* 0x000000040f067825 */ /* 0x008fe200078e0206 */
[----:B------:R-:W-:Y:S01]  /*0a80*/  FSEL R18, R18, -R18, !P2 ;  /* 0x8000001212127208 */ /* 0x000fe20005000000 */
[----:B------:R-:W-:Y:S02]  /*0a90*/  STG.E desc[UR6][R10.64], R3 ;  /* 0x000000030a007986 */ /* 0x000fe4000c101906 */
[C-C-:B--2---:R-:W-:Y:S01]  /*0aa0*/  FADD R17, R12.reuse, -R13.reuse ;  /* 0x8000000d0c117221 */ /* 0x144fe20000000000 */
[----:B------:R-:W-:-:S03]  /*0ab0*/  FADD R13, R12, R13 ;  /* 0x0000000d0c0d7221 */ /* 0x000fc60000000000 */
[-C--:B------:R-:W-:Y:S01]  /*0ac0*/  FMUL R5, R0, R17.reuse ;  /* 0x0000001100057220 */ /* 0x080fe20000400000 */
[----:B------:R-:W-:-:S03]  /*0ad0*/  FMUL R17, R18, R17 ;  /* 0x0000001112117220 */ /* 0x000fc60000400000 */
[----:B------:R-:W-:Y:S01]  /*0ae0*/  FFMA R15, R18, R9, -R5 ;  /* 0x00000009120f7223 */ /* 0x000fe20000000805 */
[----:B------:R-:W-:-:S04]  /*0af0*/  IMAD.WIDE R4, R2, 0x4, R10 ;  /* 0x0000000402047825 */ /* 0x000fc800078e020a */
[----:B------:R-:W-:Y:S01]  /*0b00*/  FFMA R17, R0, R9, R17 ;  /* 0x0000000900117223 */ /* 0x000fe20000000011 */
[----:B------:R-:W-:Y:S01]  /*0b10*/  IMAD.WIDE R8, R2, 0x4, R6 ;  /* 0x0000000402087825 */ /* 0x000fe200078e0206 */
[----:B------:R-:W-:Y:S04]  /*0b20*/  STG.E desc[UR6][R4.64], R15 ;  /* 0x0000000f04007986 */ /* 0x000fe8000c101906 */
[----:B------:R-:W-:Y:S04]  /*0b30*/  STG.E desc[UR6][R6.64], R13 ;  /* 0x0000000d06007986 */ /* 0x000fe8000c101906 */
[----:B------:R-:W-:Y:S01]  /*0b40*/  STG.E desc[UR6][R8.64], R17 ;  /* 0x0000001108007986 */ /* 0x000fe2000c101906 */
[----:B------:R-:W-:Y:S05]  /*0b50*/  EXIT ;  /* 0x000000000000794d */ /* 0x000fea0003800000 */
.L_x_5:
[----:B------:R-:W-:-:S00]  /*0b60*/  BRA `(.L_x_5) ;  /* 0xfffffffc00fc7947 */ /* 0x000fc0000383ffff */
[----:B------:R-:W-:-:S00]  /*0b70*/  NOP ;  /* 0x0000000000007918 */ /* 0x000fc00000000000 */
        /* <DEDUP_REMOVED lines=8> */
.L_x_6:


//--------------------- .nv.global.init           --------------------------
	.section	.nv.global.init,"aw",@progbits
	.align	4
.nv.global.init:
	.type		__cudart_i2opi_f,@object
	.size		__cudart_i2opi_f,(.L_0 - __cudart_i2opi_f)
__cudart_i2opi_f:
        /*0000*/ 	.byte	0x41, 0x90, 0x43, 0x3c, 0x99, 0x95, 0x62, 0xdb, 0xc0, 0xdd, 0x34, 0xf5, 0xd1, 0x57, 0x27, 0xfc
        /*0010*/ 	.byte	0x29, 0x15, 0x44, 0x4e, 0x6e, 0x83, 0xf9, 0xa2
.L_0:


//--------------------- .nv.shared.reserved.0     --------------------------
	.section	.nv.shared.reserved.0,"aw",@nobits
	.weak		__nv_reservedSMEM_offset_0_alias
	.size		__nv_reservedSMEM_offset_0_alias, 0, 64
	.other		__nv_reservedSMEM_offset_0_alias,@"STO_CUDA_RESERVED_SHARED STV_DEFAULT"
__nv_reservedSMEM_offset_0_alias:
	.zero		0
	.zero		64


//--------------------- .nv.constant0._Z5stfftPfS_S_S_i --------------------------
	.section	.nv.constant0._Z5stfftPfS_S_S_i,"a",@progbits
	.sectionflags	@""
	.align	4
.nv.constant0._Z5stfftPfS_S_S_i:
	.zero		932


//--------------------- SYMBOLS --------------------------

	.type		.nv.reservedSmem.offset0,@object
	.size		.nv.reservedSmem.offset0,0x4
